	.headerflags	@"EF_CUDA_TEXMODE_UNIFIED EF_CUDA_64BIT_ADDRESS EF_CUDA_ACCELERATORS EF_CUDA_SM90 EF_CUDA_VIRTUAL_SM(EF_CUDA_SM90)"
	.elftype	@"ET_EXEC"


//--------------------- .nv.info                  --------------------------
	.section	.nv.info,"",@"SHT_CUDA_INFO"
	.align	4


	//----- nvinfo : EIATTR_REGCOUNT
	.align		4
        /*0000*/ 	.byte	0x04, 0x2f
        /*0002*/ 	.short	(.L_1 - .L_0)
	.align		4
.L_0:
        /*0004*/ 	.word	index@(triton_poi_fused_clone_0)
        /*0008*/ 	.word	0x0000000c


	//----- nvinfo : EIATTR_MIN_STACK_SIZE
	.align		4
.L_1:
        /*000c*/ 	.byte	0x04, 0x12
        /*000e*/ 	.short	(.L_3 - .L_2)
	.align		4
.L_2:
        /*0010*/ 	.word	index@(triton_poi_fused_clone_0)
        /*0014*/ 	.word	0x00000000


	//----- nvinfo : EIATTR_FRAME_SIZE
	.align		4
.L_3:
        /*0018*/ 	.byte	0x04, 0x11
        /*001a*/ 	.short	(.L_5 - .L_4)
	.align		4
.L_4:
        /*001c*/ 	.word	index@(triton_poi_fused_clone_0)
        /*0020*/ 	.word	0x00000000


	//----- nvinfo : EIATTR_MIN_STACK_SIZE
	.align		4
.L_5:
        /*0024*/ 	.byte	0x04, 0x12
        /*0026*/ 	.short	(.L_7 - .L_6)
	.align		4
.L_6:
        /*0028*/ 	.word	index@(triton_poi_fused_clone_0)
        /*002c*/ 	.word	0x00000000
.L_7:


//--------------------- .nv.info.triton_poi_fused_clone_0 --------------------------
	.section	.nv.info.triton_poi_fused_clone_0,"",@"SHT_CUDA_INFO"
	.sectionflags	@""
	.align	4


	//----- nvinfo : EIATTR_CUDA_API_VERSION
	.align		4
        /*0000*/ 	.byte	0x04, 0x37
        /*0002*/ 	.short	(.L_9 - .L_8)
.L_8:
        /*0004*/ 	.word	0x0000007c


	//----- nvinfo : EIATTR_KPARAM_INFO
	.align		4
.L_9:
        /*0008*/ 	.byte	0x04, 0x17
        /*000a*/ 	.short	(.L_11 - .L_10)
.L_10:
        /*000c*/ 	.word	0x00000000
        /*0010*/ 	.short	0x0002
        /*0012*/ 	.short	0x0010
        /*0014*/ 	.byte	0x00, 0xf0, 0x11, 0x00


	//----- nvinfo : EIATTR_KPARAM_INFO
	.align		4
.L_11:
        /*0018*/ 	.byte	0x04, 0x17
        /*001a*/ 	.short	(.L_13 - .L_12)
.L_12:
        /*001c*/ 	.word	0x00000000
        /*0020*/ 	.short	0x0001
        /*0022*/ 	.short	0x0008
        /*0024*/ 	.byte	0x00, 0xf4, 0x21, 0x00


	//----- nvinfo : EIATTR_KPARAM_INFO
	.align		4
.L_13:
        /*0028*/ 	.byte	0x04, 0x17
        /*002a*/ 	.short	(.L_15 - .L_14)
.L_14:
        /*002c*/ 	.word	0x00000000
        /*0030*/ 	.short	0x0000
        /*0032*/ 	.short	0x0000
        /*0034*/ 	.byte	0x00, 0xf4, 0x21, 0x00


	//----- nvinfo : EIATTR_SPARSE_MMA_MASK
	.align		4
.L_15:
        /*0038*/ 	.byte	0x03, 0x50
        /*003a*/ 	.short	0x0000


	//----- nvinfo : EIATTR_MAXREG_COUNT
	.align		4
        /*003c*/ 	.byte	0x03, 0x1b
        /*003e*/ 	.short	0x00ff


	//----- nvinfo : EIATTR_EXIT_INSTR_OFFSETS
	.align		4
        /*0040*/ 	.byte	0x04, 0x1c
        /*0042*/ 	.short	(.L_17 - .L_16)


	//   ....[0]....
.L_16:
        /*0044*/ 	.word	0x00000160


	//   ....[1]....
        /*0048*/ 	.word	0x00000180


	//----- nvinfo : EIATTR_REQNTID
	.align		4
.L_17:
        /*004c*/ 	.byte	0x04, 0x10
        /*004e*/ 	.short	(.L_19 - .L_18)
.L_18:
        /*0050*/ 	.word	0x00000080
        /*0054*/ 	.word	0x00000001
        /*0058*/ 	.word	0x00000001


	//----- nvinfo : EIATTR_CRS_STACK_SIZE
	.align		4
.L_19:
        /*005c*/ 	.byte	0x04, 0x1e
        /*005e*/ 	.short	(.L_21 - .L_20)
.L_20:
        /*0060*/ 	.word	0x00000000


	//----- nvinfo : EIATTR_CBANK_PARAM_SIZE
	.align		4
.L_21:
        /*0064*/ 	.byte	0x03, 0x19
        /*0066*/ 	.short	0x0014


	//----- nvinfo : EIATTR_PARAM_CBANK
	.align		4
        /*0068*/ 	.byte	0x04, 0x0a
        /*006a*/ 	.short	(.L_23 - .L_22)
	.align		4
.L_22:
        /*006c*/ 	.word	index@(.nv.constant0.triton_poi_fused_clone_0)
        /*0070*/ 	.short	0x0210
        /*0072*/ 	.short	0x0014


	//----- nvinfo : EIATTR_SW_WAR
	.align		4
.L_23:
        /*0074*/ 	.byte	0x04, 0x36
        /*0076*/ 	.short	(.L_25 - .L_24)
.L_24:
        /*0078*/ 	.word	0x00000008
.L_25:


//--------------------- .nv.callgraph             --------------------------
	.section	.nv.callgraph,"",@"SHT_CUDA_CALLGRAPH"
	.align	4
	.sectionentsize	8
	.align		4
        /*0000*/ 	.word	0x00000000
	.align		4
        /*0004*/ 	.word	0xffffffff
	.align		4
        /*0008*/ 	.word	0x00000000
	.align		4
        /*000c*/ 	.word	0xfffffffe
	.align		4
        /*0010*/ 	.word	0x00000000
	.align		4
        /*0014*/ 	.word	0xfffffffd
	.align		4
        /*0018*/ 	.word	0x00000000
	.align		4
        /*001c*/ 	.word	0xfffffffc


//--------------------- .text.triton_poi_fused_clone_0 --------------------------
	.section	.text.triton_poi_fused_clone_0,"ax",@progbits
	.align	128
        .global         triton_poi_fused_clone_0
        .type           triton_poi_fused_clone_0,@function
        .size           triton_poi_fused_clone_0,(.L_x_3 - triton_poi_fused_clone_0)
        .other          triton_poi_fused_clone_0,@"STO_CUDA_ENTRY STV_DEFAULT"
triton_poi_fused_clone_0:
.text.triton_poi_fused_clone_0:
[----:B------:R-:W0:Y:S02]  /*0000*/  LDC R1, c[0x0][0x28] ;  /* 0x00000a00ff017b82 */ /* 0x000e240000000800 */
[----:B------:R-:W1:Y:S01]  /*0010*/  S2R R0, SR_TID.X ;  /* 0x0000000000007919 */ /* 0x000e620000002100 */
[----:B------:R-:W2:Y:S01]  /*0020*/  LDC.64 R4, c[0x0][0x218] ;  /* 0x00008600ff047b82 */ /* 0x000ea20000000a00 */
[----:B------:R-:W-:Y:S01]  /*0030*/  ULDC.64 UR4, c[0x0][0x208] ;  /* 0x0000820000047ab9 */ /* 0x000fe20000000a00 */
[----:B------:R-:W-:Y:S01]  /*0040*/  BSSY B0, `(.L_x_0) ;  /* 0x0000011000007945 */ /* 0x000fe20003800000 */
[----:B------:R-:W3:Y:S05]  /*0050*/  S2R R7, SR_CTAID.X ;  /* 0x0000000000077919 */ /* 0x000eea0000002500 */
[----:B------:R-:W4:Y:S01]  /*0060*/  LDC.64 R2, c[0x0][0x210] ;  /* 0x00008400ff027b82 */ /* 0x000f220000000a00 */
[----:B-1----:R-:W-:Y:S01]  /*0070*/  IMAD.SHL.U32 R0, R0, 0x2, RZ ;  /* 0x0000000200007824 */ /* 0x002fe200078e00ff */
[----:B---3--:R-:W-:-:S04]  /*0080*/  SHF.R.S32.HI R6, RZ, 0x17, R7 ;  /* 0x00000017ff067819 */ /* 0x008fc80000011407 */
[----:B------:R-:W-:-:S05]  /*0090*/  LOP3.LUT R0, R0, 0xfe, RZ, 0xc0, !PT ;  /* 0x000000fe00007812 */ /* 0x000fca00078ec0ff */
[----:B------:R-:W-:Y:S01]  /*00a0*/  IMAD R7, R7, 0x100, R0 ;  /* 0x0000010007077824 */ /* 0x000fe200078e0200 */
[----:B------:R-:W-:-:S03]  /*00b0*/  SGXT R0, R6, 0x1 ;  /* 0x000000010600781a */ /* 0x000fc60000000200 */
[C---:B--2---:R-:W-:Y:S01]  /*00c0*/  IMAD.WIDE R4, R7.reuse, 0x4, R4 ;  /* 0x0000000407047825 */ /* 0x044fe200078e0204 */
[----:B------:R-:W-:Y:S02]  /*00d0*/  ISETP.GE.AND P0, PT, R7, 0x100, PT ;  /* 0x000001000700780c */ /* 0x000fe40003f06270 */
[----:B------:R-:W-:-:S04]  /*00e0*/  LEA.HI R0, R0, R7, RZ, 0x6 ;  /* 0x0000000700007211 */ /* 0x000fc800078f30ff */
[----:B------:R-:W-:-:S05]  /*00f0*/  LOP3.LUT R0, R0, 0xffffffc0, RZ, 0xc0, !PT ;  /* 0xffffffc000007812 */ /* 0x000fca00078ec0ff */
[----:B------:R-:W-:Y:S01]  /*0100*/  IMAD.IADD R9, R7, 0x1, -R0 ;  /* 0x0000000107097824 */ /* 0x000fe200078e0a00 */
[----:B------:R-:W-:-:S03]  /*0110*/  CS2R R6, SRZ ;  /* 0x0000000000067805 */ /* 0x000fc6000001ff00 */
[----:B----4-:R-:W-:Y:S01]  /*0120*/  IMAD.WIDE R2, R9, 0x4, R2 ;  /* 0x0000000409027825 */ /* 0x010fe200078e0202 */
[----:B------:R-:W-:Y:S06]  /*0130*/  @P0 BRA `(.L_x_1) ;  /* 0x0000000000040947 */ /* 0x000fec0003800000 */
[----:B------:R1:W5:Y:S02]  /*0140*/  LDG.E.EL.64 R6, desc[UR4][R2.64] ;  /* 0x0000000402067981 */ /* 0x000364000c2e1b00 */
.L_x_1:
[----:B------:R-:W-:Y:S05]  /*0150*/  BSYNC B0 ;  /* 0x0000000000007941 */ /* 0x000fea0003800000 */
.L_x_0:
[----:B------:R-:W-:Y:S05]  /*0160*/  @P0 EXIT ;  /* 0x000000000000094d */ /* 0x000fea0003800000 */
[----:B-----5:R-:W-:Y:S01]  /*0170*/  STG.E.64 desc[UR4][R4.64], R6 ;  /* 0x0000000604007986 */ /* 0x020fe2000c101b04 */
[----:B------:R-:W-:Y:S05]  /*0180*/  EXIT ;  /* 0x000000000000794d */ /* 0x000fea0003800000 */
.L_x_2:
[----:B------:R-:W-:-:S00]  /*0190*/  BRA `(.L_x_2) ;  /* 0xfffffffc00fc7947 */ /* 0x000fc0000383ffff */
[----:B------:R-:W-:-:S00]  /*01a0*/  NOP ;  /* 0x0000000000007918 */ /* 0x000fc00000000000 */
        /* <DEDUP_REMOVED lines=13> */
.L_x_3:


//--------------------- .nv.constant0.triton_poi_fused_clone_0 --------------------------
	.section	.nv.constant0.triton_poi_fused_clone_0,"a",@progbits
	.sectionflags	@""
	.align	4
.nv.constant0.triton_poi_fused_clone_0:
	.zero		548
